//
// Generated by NVIDIA NVVM Compiler
//
// Compiler Build ID: CL-36424714
// Cuda compilation tools, release 13.0, V13.0.88
// Based on NVVM 20.0.0
//

.version 9.0
.target sm_100
.address_size 64

	// .globl	_Z7fillOneiPf

.visible .entry _Z7fillOneiPf(
	.param .u32 _Z7fillOneiPf_param_0,
	.param .u64 .ptr .align 1 _Z7fillOneiPf_param_1
)
{
	.reg .pred 	%p<4>;
	.reg .b32 	%r<13>;
	.reg .b32 	%f<5>;
	.reg .b64 	%rd<5>;

	ld.param.u32 	%r8, [_Z7fillOneiPf_param_0];
	ld.param.u64 	%rd2, [_Z7fillOneiPf_param_1];
	mov.u32 	%r1, %ntid.x;
	cvt.rn.f32.s32 	%f1, %r8;
	cvt.rn.f32.u32 	%f2, %r1;
	div.rn.f32 	%f3, %f1, %f2;
	cvt.rpi.f32.f32 	%f4, %f3;
	cvt.rzi.s32.f32 	%r2, %f4;
	setp.lt.s32 	%p1, %r2, 1;
	@%p1 bra 	$L__BB0_4;
	mov.u32 	%r3, %tid.x;
	mov.u32 	%r4, %ctaid.x;
	cvta.to.global.u64 	%rd1, %rd2;
	mov.b32 	%r12, 0;
$L__BB0_2:
	add.s32 	%r10, %r12, %r4;
	mad.lo.s32 	%r6, %r10, %r1, %r3;
	setp.ge.s32 	%p2, %r6, %r8;
	@%p2 bra 	$L__BB0_4;
	mul.wide.s32 	%rd3, %r6, 4;
	add.s64 	%rd4, %rd1, %rd3;
	mov.b32 	%r11, 1065353216;
	st.global.u32 	[%rd4], %r11;
	add.s32 	%r12, %r12, 1;
	setp.ne.s32 	%p3, %r12, %r2;
	@%p3 bra 	$L__BB0_2;
$L__BB0_4:
	ret;

}
	// .globl	_Z9prefixSumiPf
.visible .entry _Z9prefixSumiPf(
	.param .u32 _Z9prefixSumiPf_param_0,
	.param .u64 .ptr .align 1 _Z9prefixSumiPf_param_1
)
{
	.reg .pred 	%p<14>;
	.reg .b32 	%r<54>;
	.reg .b32 	%f<38>;
	.reg .b64 	%rd<11>;

	ld.param.u32 	%r28, [_Z9prefixSumiPf_param_0];
	ld.param.u64 	%rd2, [_Z9prefixSumiPf_param_1];
	cvta.to.global.u64 	%rd1, %rd2;
	mov.u32 	%r30, %ctaid.x;
	mov.u32 	%r1, %ntid.x;
	mov.u32 	%r31, %tid.x;
	mad.lo.s32 	%r2, %r30, %r1, %r31;
	cvt.rn.f32.s32 	%f1, %r28;
	cvt.rn.f32.u32 	%f2, %r1;
	div.rn.f32 	%f3, %f1, %f2;
	cvt.rpi.f32.f32 	%f4, %f3;
	cvt.rzi.s32.f32 	%r47, %f4;
	setp.lt.s32 	%p1, %r28, 1;
	mul.f32 	%f5, %f1, 0f4B000000;
	selp.f32 	%f6, %f5, %f1, %p1;
	selp.f32 	%f7, 0fC1B80000, 0f00000000, %p1;
	mov.b32 	%r32, %f6;
	add.s32 	%r33, %r32, -1060439283;
	and.b32  	%r34, %r33, -8388608;
	sub.s32 	%r35, %r32, %r34;
	mov.b32 	%f8, %r35;
	cvt.rn.f32.s32 	%f9, %r34;
	fma.rn.f32 	%f10, %f9, 0f34000000, %f7;
	add.f32 	%f11, %f8, 0fBF800000;
	fma.rn.f32 	%f12, %f11, 0f3DC6B27F, 0fBE2C7F30;
	fma.rn.f32 	%f13, %f12, %f11, 0f3E2FCF2A;
	fma.rn.f32 	%f14, %f13, %f11, 0fBE374E43;
	fma.rn.f32 	%f15, %f14, %f11, 0f3E520BF4;
	fma.rn.f32 	%f16, %f15, %f11, 0fBE763C8B;
	fma.rn.f32 	%f17, %f16, %f11, 0f3E93BF99;
	fma.rn.f32 	%f18, %f17, %f11, 0fBEB8AA49;
	fma.rn.f32 	%f19, %f18, %f11, 0f3EF6384A;
	fma.rn.f32 	%f20, %f19, %f11, 0fBF38AA3B;
	mul.f32 	%f21, %f11, %f20;
	mul.f32 	%f22, %f11, %f21;
	fma.rn.f32 	%f23, %f11, 0f3FB8AA3B, %f22;
	add.f32 	%f24, %f10, %f23;
	setp.gt.u32 	%p2, %r32, 2139095039;
	fma.rn.f32 	%f25, %f6, 0f7F800000, 0f7F800000;
	selp.f32 	%f26, %f25, %f24, %p2;
	setp.eq.f32 	%p3, %f6, 0f00000000;
	cvt.rmi.f32.f32 	%f27, %f26;
	selp.f32 	%f28, 0fFF800000, %f27, %p3;
	cvt.rzi.s32.f32 	%r4, %f28;
	setp.lt.s32 	%p4, %r4, 1;
	mov.b32 	%r48, 1;
	@%p4 bra 	$L__BB1_7;
	mov.b32 	%r46, 0;
	mov.b32 	%r48, 1;
$L__BB1_2:
	setp.lt.s32 	%p5, %r47, 1;
	@%p5 bra 	$L__BB1_6;
	shl.b32 	%r8, %r48, 1;
	mov.b32 	%r49, 0;
$L__BB1_4:
	mad.lo.s32 	%r39, %r49, %r1, %r2;
	mad.lo.s32 	%r12, %r8, %r39, -1;
	setp.ge.s32 	%p6, %r12, %r28;
	@%p6 bra 	$L__BB1_6;
	mul.wide.s32 	%rd3, %r12, 4;
	add.s64 	%rd4, %rd1, %rd3;
	ld.global.f32 	%f29, [%rd4];
	sub.s32 	%r40, %r12, %r48;
	mul.wide.s32 	%rd5, %r40, 4;
	add.s64 	%rd6, %rd1, %rd5;
	ld.global.f32 	%f30, [%rd6];
	add.f32 	%f31, %f29, %f30;
	st.global.f32 	[%rd4], %f31;
	add.s32 	%r49, %r49, 1;
	setp.ne.s32 	%p7, %r49, %r47;
	@%p7 bra 	$L__BB1_4;
$L__BB1_6:
	bar.sync 	0;
	shl.b32 	%r48, %r48, 1;
	cvt.rn.f32.s32 	%f32, %r47;
	mul.f32 	%f33, %f32, 0f3F000000;
	cvt.rpi.f32.f32 	%f34, %f33;
	cvt.rzi.s32.f32 	%r47, %f34;
	add.s32 	%r46, %r46, 1;
	setp.eq.s32 	%p8, %r46, %r4;
	@%p8 bra 	$L__BB1_7;
	bra.uni 	$L__BB1_2;
$L__BB1_7:
	setp.lt.s32 	%p9, %r4, 1;
	@%p9 bra 	$L__BB1_14;
	mov.b32 	%r50, 0;
$L__BB1_9:
	mov.u32 	%r18, %r48;
	shr.s32 	%r48, %r18, 1;
	shl.b32 	%r47, %r47, 1;
	setp.lt.s32 	%p10, %r47, 1;
	@%p10 bra 	$L__BB1_13;
	and.b32  	%r22, %r18, -2;
	mov.b32 	%r53, 0;
$L__BB1_11:
	mad.lo.s32 	%r43, %r53, %r1, %r2;
	mad.lo.s32 	%r24, %r22, %r43, -1;
	add.s32 	%r25, %r24, %r48;
	setp.ge.s32 	%p11, %r25, %r28;
	@%p11 bra 	$L__BB1_13;
	mul.wide.s32 	%rd7, %r25, 4;
	add.s64 	%rd8, %rd1, %rd7;
	ld.global.f32 	%f35, [%rd8];
	mul.wide.s32 	%rd9, %r24, 4;
	add.s64 	%rd10, %rd1, %rd9;
	ld.global.f32 	%f36, [%rd10];
	add.f32 	%f37, %f35, %f36;
	st.global.f32 	[%rd8], %f37;
	add.s32 	%r53, %r53, 1;
	setp.ne.s32 	%p12, %r53, %r47;
	@%p12 bra 	$L__BB1_11;
$L__BB1_13:
	bar.sync 	0;
	add.s32 	%r50, %r50, 1;
	setp.ne.s32 	%p13, %r50, %r4;
	@%p13 bra 	$L__BB1_9;
$L__BB1_14:
	ret;

}


// ===== COMPILED SASS (sm_100) =====

	.target	sm_100

	.elftype	@"ET_EXEC"


//--------------------- .note.nv.tkinfo           --------------------------
	.section	.note.nv.tkinfo,"",@"SHT_NOTE"
	.sectionflags	@"SHF_NOTE_NV_TKINFO"
	.tkinfo
        /*0018*/ 	.word	0x00000002
        /*0030*/ 	.string	""
        /*0030*/ 	.string	"ptxas"
        /*0030*/ 	.string	"Cuda compilation tools, release 13.0, V13.0.88"
        /*0030*/ 	.string	"Build cuda_13.0.r13.0/compiler.36424714_0"
        /*0030*/ 	.string	"-arch sm_100 -m 64 "



//--------------------- .note.nv.cuinfo           --------------------------
	.section	.note.nv.cuinfo,"",@"SHT_NOTE"
	.sectionflags	@"SHF_NOTE_NV_CUINFO"
        /*0018*/ 	.short	0x0002
        /*001a*/ 	.short	0x0064
        /*001c*/ 	.short	0x0082
	.zero		2


//--------------------- .nv.info                  --------------------------
	.section	.nv.info,"",@"SHT_CUDA_INFO"
	.align	4


	//----- nvinfo : EIATTR_REGCOUNT
	.align		4
        /*0000*/ 	.byte	0x04, 0x2f
        /*0002*/ 	.short	(.L_1 - .L_0)
	.align		4
.L_0:
        /*0004*/ 	.word	index@(_Z7fillOneiPf)
        /*0008*/ 	.word	0x0000000e


	//----- nvinfo : EIATTR_FRAME_SIZE
	.align		4
.L_1:
        /*000c*/ 	.byte	0x04, 0x11
        /*000e*/ 	.short	(.L_3 - .L_2)
	.align		4
.L_2:
        /*0010*/ 	.word	index@($__internal_1_$__cuda_sm3x_div_rn_noftz_f32_slowpath)
        /*0014*/ 	.word	0x00000000


	//----- nvinfo : EIATTR_FRAME_SIZE
	.align		4
.L_3:
        /*0018*/ 	.byte	0x04, 0x11
        /*001a*/ 	.short	(.L_5 - .L_4)
	.align		4
.L_4:
        /*001c*/ 	.word	index@(_Z7fillOneiPf)
        /*0020*/ 	.word	0x00000000


	//----- nvinfo : EIATTR_REGCOUNT
	.align		4
.L_5:
        /*0024*/ 	.byte	0x04, 0x2f
        /*0026*/ 	.short	(.L_7 - .L_6)
	.align		4
.L_6:
        /*0028*/ 	.word	index@(_Z9prefixSumiPf)
        /*002c*/ 	.word	0x00000013


	//----- nvinfo : EIATTR_FRAME_SIZE
	.align		4
.L_7:
        /*0030*/ 	.byte	0x04, 0x11
        /*0032*/ 	.short	(.L_9 - .L_8)
	.align		4
.L_8:
        /*0034*/ 	.word	index@($__internal_0_$__cuda_sm3x_div_rn_noftz_f32_slowpath)
        /*0038*/ 	.word	0x00000000


	//----- nvinfo : EIATTR_FRAME_SIZE
	.align		4
.L_9:
        /*003c*/ 	.byte	0x04, 0x11
        /*003e*/ 	.short	(.L_11 - .L_10)
	.align		4
.L_10:
        /*0040*/ 	.word	index@(_Z9prefixSumiPf)
        /*0044*/ 	.word	0x00000000


	//----- nvinfo : EIATTR_MIN_STACK_SIZE
	.align		4
.L_11:
        /*0048*/ 	.byte	0x04, 0x12
        /*004a*/ 	.short	(.L_13 - .L_12)
	.align		4
.L_12:
        /*004c*/ 	.word	index@(_Z9prefixSumiPf)
        /*0050*/ 	.word	0x00000000


	//----- nvinfo : EIATTR_MIN_STACK_SIZE
	.align		4
.L_13:
        /*0054*/ 	.byte	0x04, 0x12
        /*0056*/ 	.short	(.L_15 - .L_14)
	.align		4
.L_14:
        /*0058*/ 	.word	index@(_Z7fillOneiPf)
        /*005c*/ 	.word	0x00000000
.L_15:


//--------------------- .nv.compat                --------------------------
	.section	.nv.compat,"",@"SHT_CUDA_COMPAT_INFO"
	.align	4
        /*0000*/ 	.byte	0x02, 0x09, 0x00, 0x00, 0x02, 0x02, 0x01, 0x00, 0x02, 0x05, 0x05, 0x00, 0x03, 0x07, 0x01, 0x01
        /*0010*/ 	.byte	0x02, 0x03, 0x00, 0x00, 0x02, 0x06, 0x01, 0x00, 0x04, 0x0b, 0x08, 0x00, 0x01, 0x00, 0x00, 0x00
        /*0020*/ 	.byte	0x00, 0x00, 0x00, 0x00


//--------------------- .nv.info._Z9prefixSumiPf  --------------------------
	.section	.nv.info._Z9prefixSumiPf,"",@"SHT_CUDA_INFO"
	.sectionflags	@""
	.align	4


	//----- nvinfo : EIATTR_CUDA_API_VERSION
	.align		4
        /*0000*/ 	.byte	0x04, 0x37
        /*0002*/ 	.short	(.L_17 - .L_16)
.L_16:
        /*0004*/ 	.word	0x00000082


	//----- nvinfo : EIATTR_KPARAM_INFO
	.align		4
.L_17:
        /*0008*/ 	.byte	0x04, 0x17
        /*000a*/ 	.short	(.L_19 - .L_18)
.L_18:
        /*000c*/ 	.word	0x00000000
        /*0010*/ 	.short	0x0001
        /*0012*/ 	.short	0x0008
        /*0014*/ 	.byte	0x00, 0xf5, 0x21, 0x00


	//----- nvinfo : EIATTR_KPARAM_INFO
	.align		4
.L_19:
        /*0018*/ 	.byte	0x04, 0x17
        /*001a*/ 	.short	(.L_21 - .L_20)
.L_20:
        /*001c*/ 	.word	0x00000000
        /*0020*/ 	.short	0x0000
        /*0022*/ 	.short	0x0000
        /*0024*/ 	.byte	0x00, 0xf0, 0x11, 0x00


	//----- nvinfo : EIATTR_SPARSE_MMA_MASK
	.align		4
.L_21:
        /*0028*/ 	.byte	0x03, 0x50
        /*002a*/ 	.short	0x0000


	//----- nvinfo : EIATTR_MAXREG_COUNT
	.align		4
        /*002c*/ 	.byte	0x03, 0x1b
        /*002e*/ 	.short	0x00ff


	//----- nvinfo : EIATTR_NUM_BARRIERS
	.align		4
        /*0030*/ 	.byte	0x02, 0x4c
        /*0032*/ 	.byte	0x01
	.zero		1


	//----- nvinfo : EIATTR_MERCURY_ISA_VERSION
	.align		4
        /*0034*/ 	.byte	0x03, 0x5f
        /*0036*/ 	.short	0x0101


	//----- nvinfo : EIATTR_VRC_CTA_INIT_COUNT
	.align		4
        /*0038*/ 	.byte	0x02, 0x4a
	.zero		1
	.zero		1


	//----- nvinfo : EIATTR_EXIT_INSTR_OFFSETS
	.align		4
        /*003c*/ 	.byte	0x04, 0x1c
        /*003e*/ 	.short	(.L_23 - .L_22)


	//   ....[0]....
.L_22:
        /*0040*/ 	.word	0x00000580


	//   ....[1]....
        /*0044*/ 	.word	0x00000770


	//----- nvinfo : EIATTR_CRS_STACK_SIZE
	.align		4
.L_23:
        /*0048*/ 	.byte	0x04, 0x1e
        /*004a*/ 	.short	(.L_25 - .L_24)
.L_24:
        /*004c*/ 	.word	0x00000000


	//----- nvinfo : EIATTR_CBANK_PARAM_SIZE
	.align		4
.L_25:
        /*0050*/ 	.byte	0x03, 0x19
        /*0052*/ 	.short	0x0010


	//----- nvinfo : EIATTR_PARAM_CBANK
	.align		4
        /*0054*/ 	.byte	0x04, 0x0a
        /*0056*/ 	.short	(.L_27 - .L_26)
	.align		4
.L_26:
        /*0058*/ 	.word	index@(.nv.constant0._Z9prefixSumiPf)
        /*005c*/ 	.short	0x0380
        /*005e*/ 	.short	0x0010


	//----- nvinfo : EIATTR_SW_WAR
	.align		4
.L_27:
        /*0060*/ 	.byte	0x04, 0x36
        /*0062*/ 	.short	(.L_29 - .L_28)
.L_28:
        /*0064*/ 	.word	0x00000008
.L_29:


//--------------------- .nv.info._Z7fillOneiPf    --------------------------
	.section	.nv.info._Z7fillOneiPf,"",@"SHT_CUDA_INFO"
	.sectionflags	@""
	.align	4


	//----- nvinfo : EIATTR_CUDA_API_VERSION
	.align		4
        /*0000*/ 	.byte	0x04, 0x37
        /*0002*/ 	.short	(.L_31 - .L_30)
.L_30:
        /*0004*/ 	.word	0x00000082


	//----- nvinfo : EIATTR_KPARAM_INFO
	.align		4
.L_31:
        /*0008*/ 	.byte	0x04, 0x17
        /*000a*/ 	.short	(.L_33 - .L_32)
.L_32:
        /*000c*/ 	.word	0x00000000
        /*0010*/ 	.short	0x0001
        /*0012*/ 	.short	0x0008
        /*0014*/ 	.byte	0x00, 0xf5, 0x21, 0x00


	//----- nvinfo : EIATTR_KPARAM_INFO
	.align		4
.L_33:
        /*0018*/ 	.byte	0x04, 0x17
        /*001a*/ 	.short	(.L_35 - .L_34)
.L_34:
        /*001c*/ 	.word	0x00000000
        /*0020*/ 	.short	0x0000
        /*0022*/ 	.short	0x0000
        /*0024*/ 	.byte	0x00, 0xf0, 0x11, 0x00


	//----- nvinfo : EIATTR_SPARSE_MMA_MASK
	.align		4
.L_35:
        /*0028*/ 	.byte	0x03, 0x50
        /*002a*/ 	.short	0x0000


	//----- nvinfo : EIATTR_MAXREG_COUNT
	.align		4
        /*002c*/ 	.byte	0x03, 0x1b
        /*002e*/ 	.short	0x00ff


	//----- nvinfo : EIATTR_MERCURY_ISA_VERSION
	.align		4
        /*0030*/ 	.byte	0x03, 0x5f
        /*0032*/ 	.short	0x0101


	//----- nvinfo : EIATTR_VRC_CTA_INIT_COUNT
	.align		4
        /*0034*/ 	.byte	0x02, 0x4a
	.zero		1
	.zero		1


	//----- nvinfo : EIATTR_EXIT_INSTR_OFFSETS
	.align		4
        /*0038*/ 	.byte	0x04, 0x1c
        /*003a*/ 	.short	(.L_37 - .L_36)


	//   ....[0]....
.L_36:
        /*003c*/ 	.word	0x00000120


	//   ....[1]....
        /*0040*/ 	.word	0x000001d0


	//   ....[2]....
        /*0044*/ 	.word	0x00000230


	//----- nvinfo : EIATTR_CRS_STACK_SIZE
	.align		4
.L_37:
        /*0048*/ 	.byte	0x04, 0x1e
        /*004a*/ 	.short	(.L_39 - .L_38)
.L_38:
        /*004c*/ 	.word	0x00000000


	//----- nvinfo : EIATTR_CBANK_PARAM_SIZE
	.align		4
.L_39:
        /*0050*/ 	.byte	0x03, 0x19
        /*0052*/ 	.short	0x0010


	//----- nvinfo : EIATTR_PARAM_CBANK
	.align		4
        /*0054*/ 	.byte	0x04, 0x0a
        /*0056*/ 	.short	(.L_41 - .L_40)
	.align		4
.L_40:
        /*0058*/ 	.word	index@(.nv.constant0._Z7fillOneiPf)
        /*005c*/ 	.short	0x0380
        /*005e*/ 	.short	0x0010


	//----- nvinfo : EIATTR_SW_WAR
	.align		4
.L_41:
        /*0060*/ 	.byte	0x04, 0x36
        /*0062*/ 	.short	(.L_43 - .L_42)
.L_42:
        /*0064*/ 	.word	0x00000008
.L_43:


//--------------------- .nv.callgraph             --------------------------
	.section	.nv.callgraph,"",@"SHT_CUDA_CALLGRAPH"
	.align	4
	.sectionentsize	8
	.align		4
        /*0000*/ 	.word	0x00000000
	.align		4
        /*0004*/ 	.word	0xffffffff
	.align		4
        /*0008*/ 	.word	0x00000000
	.align		4
        /*000c*/ 	.word	0xfffffffe
	.align		4
        /*0010*/ 	.word	0x00000000
	.align		4
        /*0014*/ 	.word	0xfffffffd
	.align		4
        /*0018*/ 	.word	0x00000000
	.align		4
        /*001c*/ 	.word	0xfffffffc


//--------------------- .text._Z9prefixSumiPf     --------------------------
	.section	.text._Z9prefixSumiPf,"ax",@progbits
	.align	128
        .global         _Z9prefixSumiPf
        .type           _Z9prefixSumiPf,@function
        .size           _Z9prefixSumiPf,(.L_x_30 - _Z9prefixSumiPf)
        .other          _Z9prefixSumiPf,@"STO_CUDA_ENTRY STV_DEFAULT"
_Z9prefixSumiPf:
.text._Z9prefixSumiPf:
[----:B------:R-:W-:Y:S08]  /*0000*/  LDC R1, c[0x0][0x37c] ;  /* 0x0000df00ff017b82 */ /* 0x000ff00000000800 */
[----:B------:R-:W0:Y:S01]  /*0010*/  LDC R4, c[0x0][0x360] ;  /* 0x0000d800ff047b82 */ /* 0x000e220000000800 */
[----:B------:R-:W1:Y:S01]  /*0020*/  LDCU UR5, c[0x0][0x380] ;  /* 0x00007000ff0577ac */ /* 0x000e620008000800 */
[----:B------:R-:W2:Y:S06]  /*0030*/  S2R R5, SR_TID.X ;  /* 0x0000000000057919 */ /* 0x000eac0000002100 */
[----:B------:R-:W2:Y:S01]  /*0040*/  S2UR UR4, SR_CTAID.X ;  /* 0x00000000000479c3 */ /* 0x000ea20000002500 */
[----:B-1----:R-:W-:-:S02]  /*0050*/  I2FP.F32.S32 R0, UR5 ;  /* 0x0000000500007c45 */ /* 0x002fc40008201400 */
[----:B0-----:R-:W-:-:S04]  /*0060*/  I2FP.F32.U32 R7, R4 ;  /* 0x0000000400077245 */ /* 0x001fc80000201000 */
[----:B------:R-:W0:Y:S01]  /*0070*/  MUFU.RCP R2, R7 ;  /* 0x0000000700027308 */ /* 0x000e220000001000 */
[----:B--2---:R-:W-:-:S07]  /*0080*/  IMAD R5, R4, UR4, R5 ;  /* 0x0000000404057c24 */ /* 0x004fce000f8e0205 */
[----:B------:R-:W1:Y:S01]  /*0090*/  FCHK P0, R0, R7 ;  /* 0x0000000700007302 */ /* 0x000e620000000000 */
[----:B0-----:R-:W-:-:S04]  /*00a0*/  FFMA R3, -R7, R2, 1 ;  /* 0x3f80000007037423 */ /* 0x001fc80000000102 */
[----:B------:R-:W-:-:S04]  /*00b0*/  FFMA R3, R2, R3, R2 ;  /* 0x0000000302037223 */ /* 0x000fc80000000002 */
[----:B------:R-:W-:-:S04]  /*00c0*/  FFMA R2, R0, R3, RZ ;  /* 0x0000000300027223 */ /* 0x000fc800000000ff */
[----:B------:R-:W-:-:S04]  /*00d0*/  FFMA R6, -R7, R2, R0 ;  /* 0x0000000207067223 */ /* 0x000fc80000000100 */
[----:B------:R-:W-:Y:S01]  /*00e0*/  FFMA R3, R3, R6, R2 ;  /* 0x0000000603037223 */ /* 0x000fe20000000002 */
[----:B-1----:R-:W-:Y:S06]  /*00f0*/  @!P0 BRA `(.L_x_0) ;  /* 0x00000000000c8947 */ /* 0x002fec0003800000 */
[----:B------:R-:W-:-:S07]  /*0100*/  MOV R6, 0x120 ;  /* 0x0000012000067802 */ /* 0x000fce0000000f00 */
[----:B------:R-:W-:Y:S05]  /*0110*/  CALL.REL.NOINC `($__internal_0_$__cuda_sm3x_div_rn_noftz_f32_slowpath) ;  /* 0x0000000400987944 */ /* 0x000fea0003c00000 */
[----:B------:R-:W-:-:S07]  /*0120*/  IMAD.MOV.U32 R3, RZ, RZ, R2 ;  /* 0x000000ffff037224 */ /* 0x000fce00078e0002 */
.L_x_0:
[----:B------:R-:W0:Y:S01]  /*0130*/  LDC R2, c[0x0][0x380] ;  /* 0x0000e000ff027b82 */ /* 0x000e220000000800 */
[----:B------:R-:W-:Y:S01]  /*0140*/  IMAD.MOV.U32 R9, RZ, RZ, 0x3dc6b27f ;  /* 0x3dc6b27fff097424 */ /* 0x000fe200078e00ff */
[----:B------:R-:W-:Y:S01]  /*0150*/  F2I.CEIL.NTZ R3, R3 ;  /* 0x0000000300037305 */ /* 0x000fe2000020b100 */
[----:B------:R-:W1:Y:S01]  /*0160*/  LDCU.64 UR6, c[0x0][0x358] ;  /* 0x00006b00ff0677ac */ /* 0x000e620008000a00 */
[----:B0-----:R-:W-:-:S13]  /*0170*/  ISETP.GE.AND P0, PT, R2, 0x1, PT ;  /* 0x000000010200780c */ /* 0x001fda0003f06270 */
[----:B------:R-:W-:-:S04]  /*0180*/  @!P0 FMUL R0, R0, 8388608 ;  /* 0x4b00000000008820 */ /* 0x000fc80000400000 */
[----:B------:R-:W-:-:S05]  /*0190*/  VIADD R2, R0, 0xc0cafb0d ;  /* 0xc0cafb0d00027836 */ /* 0x000fca0000000000 */
[----:B------:R-:W-:-:S05]  /*01a0*/  LOP3.LUT R7, R2, 0xff800000, RZ, 0xc0, !PT ;  /* 0xff80000002077812 */ /* 0x000fca00078ec0ff */
[----:B------:R-:W-:Y:S01]  /*01b0*/  IMAD.IADD R2, R0, 0x1, -R7 ;  /* 0x0000000100027824 */ /* 0x000fe200078e0a07 */
[----:B------:R-:W-:-:S03]  /*01c0*/  I2FP.F32.S32 R7, R7 ;  /* 0x0000000700077245 */ /* 0x000fc60000201400 */
[----:B------:R-:W-:Y:S01]  /*01d0*/  FADD R6, R2, -1 ;  /* 0xbf80000002067421 */ /* 0x000fe20000000000 */
[----:B------:R-:W-:Y:S02]  /*01e0*/  FSEL R2, RZ, -23, P0 ;  /* 0xc1b80000ff027808 */ /* 0x000fe40000000000 */
[----:B------:R-:W-:Y:S01]  /*01f0*/  ISETP.GT.U32.AND P0, PT, R0, 0x7f7fffff, PT ;  /* 0x7f7fffff0000780c */ /* 0x000fe20003f04070 */
[C---:B------:R-:W-:Y:S02]  /*0200*/  FFMA R9, R6.reuse, R9, -0.16845393180847167969 ;  /* 0xbe2c7f3006097423 */ /* 0x040fe40000000009 */
[----:B------:R-:W-:Y:S01]  /*0210*/  FFMA R2, R7, 1.1920928955078125e-07, R2 ;  /* 0x3400000007027823 */ /* 0x000fe20000000002 */
[----:B------:R-:W-:Y:S01]  /*0220*/  MOV R7, 0x7f800000 ;  /* 0x7f80000000077802 */ /* 0x000fe20000000f00 */
[----:B------:R-:W-:-:S04]  /*0230*/  FFMA R9, R6, R9, 0.1716887056827545166 ;  /* 0x3e2fcf2a06097423 */ /* 0x000fc80000000009 */
[----:B------:R-:W-:-:S04]  /*0240*/  FFMA R9, R6, R9, -0.17900948226451873779 ;  /* 0xbe374e4306097423 */ /* 0x000fc80000000009 */
[----:B------:R-:W-:-:S04]  /*0250*/  FFMA R9, R6, R9, 0.20512372255325317383 ;  /* 0x3e520bf406097423 */ /* 0x000fc80000000009 */
[----:B------:R-:W-:-:S04]  /*0260*/  FFMA R9, R6, R9, -0.24046532809734344482 ;  /* 0xbe763c8b06097423 */ /* 0x000fc80000000009 */
[----:B------:R-:W-:-:S04]  /*0270*/  FFMA R9, R6, R9, 0.28857114911079406738 ;  /* 0x3e93bf9906097423 */ /* 0x000fc80000000009 */
[----:B------:R-:W-:-:S04]  /*0280*/  FFMA R9, R6, R9, -0.36067417263984680176 ;  /* 0xbeb8aa4906097423 */ /* 0x000fc80000000009 */
[----:B------:R-:W-:-:S04]  /*0290*/  FFMA R9, R6, R9, 0.48089820146560668945 ;  /* 0x3ef6384a06097423 */ /* 0x000fc80000000009 */
[----:B------:R-:W-:-:S04]  /*02a0*/  FFMA R9, R6, R9, -0.72134751081466674805 ;  /* 0xbf38aa3b06097423 */ /* 0x000fc80000000009 */
[----:B------:R-:W-:-:S04]  /*02b0*/  FMUL R9, R6, R9 ;  /* 0x0000000906097220 */ /* 0x000fc80000400000 */
[----:B------:R-:W-:-:S04]  /*02c0*/  FMUL R9, R6, R9 ;  /* 0x0000000906097220 */ /* 0x000fc80000400000 */
[----:B------:R-:W-:-:S04]  /*02d0*/  FFMA R9, R6, 1.4426950216293334961, R9 ;  /* 0x3fb8aa3b06097823 */ /* 0x000fc80000000009 */
[----:B------:R-:W-:Y:S01]  /*02e0*/  FADD R9, R2, R9 ;  /* 0x0000000902097221 */ /* 0x000fe20000000000 */
[C---:B------:R-:W-:Y:S01]  /*02f0*/  @P0 FFMA R9, R0.reuse, R7, +INF ;  /* 0x7f80000000090423 */ /* 0x040fe20000000007 */
[----:B------:R-:W-:Y:S01]  /*0300*/  FSETP.NEU.AND P0, PT, R0, RZ, PT ;  /* 0x000000ff0000720b */ /* 0x000fe20003f0d000 */
[----:B------:R-:W-:-:S04]  /*0310*/  IMAD.MOV.U32 R2, RZ, RZ, 0x1 ;  /* 0x00000001ff027424 */ /* 0x000fc800078e00ff */
[----:B------:R-:W0:Y:S02]  /*0320*/  FRND.FLOOR R9, R9 ;  /* 0x0000000900097307 */ /* 0x000e240000205000 */
[----:B0-----:R-:W-:-:S06]  /*0330*/  FSEL R0, R9, -INF , P0 ;  /* 0xff80000009007808 */ /* 0x001fcc0000000000 */
[----:B------:R-:W0:Y:S02]  /*0340*/  F2I.TRUNC.NTZ R0, R0 ;  /* 0x0000000000007305 */ /* 0x000e24000020f100 */
[----:B0-----:R-:W-:-:S13]  /*0350*/  ISETP.GE.AND P0, PT, R0, 0x1, PT ;  /* 0x000000010000780c */ /* 0x001fda0003f06270 */
[----:B-1----:R-:W-:Y:S05]  /*0360*/  @!P0 BRA `(.L_x_1) ;  /* 0x0000000000808947 */ /* 0x002fea0003800000 */
[----:B------:R-:W-:Y:S01]  /*0370*/  IMAD.MOV.U32 R2, RZ, RZ, 0x1 ;  /* 0x00000001ff027424 */ /* 0x000fe200078e00ff */
[----:B------:R-:W-:-:S06]  /*0380*/  UMOV UR4, URZ ;  /* 0x000000ff00047c82 */ /* 0x000fcc0008000000 */
.L_x_5:
[----:B-1----:R-:W-:-:S13]  /*0390*/  ISETP.GE.AND P0, PT, R3, 0x1, PT ;  /* 0x000000010300780c */ /* 0x002fda0003f06270 */
[----:B0-2---:R-:W-:Y:S05]  /*03a0*/  @!P0 BRA `(.L_x_2) ;  /* 0x0000000000508947 */ /* 0x005fea0003800000 */
[----:B------:R-:W0:Y:S01]  /*03b0*/  LDC.64 R6, c[0x0][0x388] ;  /* 0x0000e200ff067b82 */ /* 0x000e220000000a00 */
[----:B------:R-:W-:Y:S01]  /*03c0*/  HFMA2 R12, -RZ, RZ, 0, 0 ;  /* 0x00000000ff0c7431 */ /* 0x000fe200000001ff */
[----:B------:R-:W-:Y:S01]  /*03d0*/  BSSY.RECONVERGENT B0, `(.L_x_2) ;  /* 0x0000011000007945 */ /* 0x000fe20003800200 */
[----:B------:R-:W-:Y:S01]  /*03e0*/  IMAD.SHL.U32 R15, R2, 0x2, RZ ;  /* 0x00000002020f7824 */ /* 0x000fe200078e00ff */
[----:B------:R-:W1:Y:S06]  /*03f0*/  LDCU UR5, c[0x0][0x380] ;  /* 0x00007000ff0577ac */ /* 0x000e6c0008000800 */
.L_x_4:
[----:B--2---:R-:W-:-:S04]  /*0400*/  IMAD R8, R4, R12, R5 ;  /* 0x0000000c04087224 */ /* 0x004fc800078e0205 */
[----:B------:R-:W-:-:S05]  /*0410*/  IMAD R9, R15, R8, -0x1 ;  /* 0xffffffff0f097424 */ /* 0x000fca00078e0208 */
[----:B-1----:R-:W-:-:S13]  /*0420*/  ISETP.GE.AND P0, PT, R9, UR5, PT ;  /* 0x0000000509007c0c */ /* 0x002fda000bf06270 */
[----:B------:R-:W-:Y:S05]  /*0430*/  @P0 BRA `(.L_x_3) ;  /* 0x0000000000280947 */ /* 0x000fea0003800000 */
[C---:B------:R-:W-:Y:S02]  /*0440*/  IMAD.IADD R11, R9.reuse, 0x1, -R2 ;  /* 0x00000001090b7824 */ /* 0x040fe400078e0a02 */
[----:B0-----:R-:W-:-:S04]  /*0450*/  IMAD.WIDE R8, R9, 0x4, R6 ;  /* 0x0000000409087825 */ /* 0x001fc800078e0206 */
[----:B------:R-:W-:Y:S01]  /*0460*/  IMAD.WIDE R10, R11, 0x4, R6 ;  /* 0x000000040b0a7825 */ /* 0x000fe200078e0206 */
[----:B------:R-:W2:Y:S05]  /*0470*/  LDG.E R13, desc[UR6][R8.64] ;  /* 0x00000006080d7981 */ /* 0x000eaa000c1e1900 */
[----:B------:R-:W2:Y:S01]  /*0480*/  LDG.E R10, desc[UR6][R10.64] ;  /* 0x000000060a0a7981 */ /* 0x000ea2000c1e1900 */
[----:B------:R-:W-:-:S05]  /*0490*/  VIADD R12, R12, 0x1 ;  /* 0x000000010c0c7836 */ /* 0x000fca0000000000 */
[----:B------:R-:W-:Y:S01]  /*04a0*/  ISETP.NE.AND P0, PT, R12, R3, PT ;  /* 0x000000030c00720c */ /* 0x000fe20003f05270 */
[----:B--2---:R-:W-:-:S05]  /*04b0*/  FADD R13, R13, R10 ;  /* 0x0000000a0d0d7221 */ /* 0x004fca0000000000 */
[----:B------:R2:W-:Y:S07]  /*04c0*/  STG.E desc[UR6][R8.64], R13 ;  /* 0x0000000d08007986 */ /* 0x0005ee000c101906 */
[----:B------:R-:W-:Y:S05]  /*04d0*/  @P0 BRA `(.L_x_4) ;  /* 0xfffffffc00c80947 */ /* 0x000fea000383ffff */
.L_x_3:
[----:B------:R-:W-:Y:S05]  /*04e0*/  BSYNC.RECONVERGENT B0 ;  /* 0x0000000000007941 */ /* 0x000fea0003800200 */
.L_x_2:
[----:B------:R-:W-:Y:S01]  /*04f0*/  I2FP.F32.S32 R3, R3 ;  /* 0x0000000300037245 */ /* 0x000fe20000201400 */
[----:B------:R-:W-:Y:S01]  /*0500*/  UIADD3 UR4, UPT, UPT, UR4, 0x1, URZ ;  /* 0x0000000104047890 */ /* 0x000fe2000fffe0ff */
[----:B------:R-:W-:Y:S01]  /*0510*/  BAR.SYNC.DEFER_BLOCKING 0x0 ;  /* 0x0000000000007b1d */ /* 0x000fe20000010000 */
[----:B------:R-:W-:Y:S02]  /*0520*/  IMAD.SHL.U32 R2, R2, 0x2, RZ ;  /* 0x0000000202027824 */ /* 0x000fe400078e00ff */
[----:B------:R-:W-:Y:S02]  /*0530*/  FMUL R3, R3, 0.5 ;  /* 0x3f00000003037820 */ /* 0x000fe40000400000 */
[----:B------:R-:W-:-:S04]  /*0540*/  ISETP.NE.AND P0, PT, R0, UR4, PT ;  /* 0x0000000400007c0c */ /* 0x000fc8000bf05270 */
[----:B------:R-:W1:Y:S09]  /*0550*/  F2I.CEIL.NTZ R3, R3 ;  /* 0x0000000300037305 */ /* 0x000e72000020b100 */
[----:B------:R-:W-:Y:S05]  /*0560*/  @P0 BRA `(.L_x_5) ;  /* 0xfffffffc00880947 */ /* 0x000fea000383ffff */
.L_x_1:
[----:B------:R-:W-:-:S13]  /*0570*/  ISETP.GE.AND P0, PT, R0, 0x1, PT ;  /* 0x000000010000780c */ /* 0x000fda0003f06270 */
[----:B------:R-:W-:Y:S05]  /*0580*/  @!P0 EXIT ;  /* 0x000000000000894d */ /* 0x000fea0003800000 */
[----:B------:R-:W-:-:S05]  /*0590*/  UMOV UR4, URZ ;  /* 0x000000ff00047c82 */ /* 0x000fca0008000000 */
.L_x_9:
[----:B-1----:R-:W-:Y:S01]  /*05a0*/  SHF.L.U32 R3, R3, 0x1, RZ ;  /* 0x0000000103037819 */ /* 0x002fe200000006ff */
[----:B------:R-:W-:Y:S01]  /*05b0*/  UIADD3 UR4, UPT, UPT, UR4, 0x1, URZ ;  /* 0x0000000104047890 */ /* 0x000fe2000fffe0ff */
[--C-:B--2---:R-:W-:Y:S01]  /*05c0*/  IMAD.MOV.U32 R8, RZ, RZ, R2.reuse ;  /* 0x000000ffff087224 */ /* 0x104fe200078e0002 */
[----:B------:R-:W-:Y:S02]  /*05d0*/  SHF.R.S32.HI R2, RZ, 0x1, R2 ;  /* 0x00000001ff027819 */ /* 0x000fe40000011402 */
[----:B------:R-:W-:Y:S02]  /*05e0*/  ISETP.GE.AND P1, PT, R3, 0x1, PT ;  /* 0x000000010300780c */ /* 0x000fe40003f26270 */
[----:B------:R-:W-:-:S11]  /*05f0*/  ISETP.NE.AND P0, PT, R0, UR4, PT ;  /* 0x0000000400007c0c */ /* 0x000fd6000bf05270 */
[----:B------:R-:W-:Y:S05]  /*0600*/  @!P1 BRA `(.L_x_6) ;  /* 0x0000000000509947 */ /* 0x000fea0003800000 */
[----:B0-----:R-:W0:Y:S01]  /*0610*/  LDC.64 R6, c[0x0][0x388] ;  /* 0x0000e200ff067b82 */ /* 0x001e220000000a00 */
[----:B------:R-:W-:Y:S01]  /*0620*/  BSSY.RECONVERGENT B0, `(.L_x_6) ;  /* 0x0000012000007945 */ /* 0x000fe20003800200 */
[----:B------:R-:W-:Y:S01]  /*0630*/  LOP3.LUT R15, R8, 0xfffffffe, RZ, 0xc0, !PT ;  /* 0xfffffffe080f7812 */ /* 0x000fe200078ec0ff */
[----:B------:R-:W-:Y:S01]  /*0640*/  IMAD.MOV.U32 R12, RZ, RZ, RZ ;  /* 0x000000ffff0c7224 */ /* 0x000fe200078e00ff */
[----:B------:R-:W1:Y:S06]  /*0650*/  LDCU UR5, c[0x0][0x380] ;  /* 0x00007000ff0577ac */ /* 0x000e6c0008000800 */
.L_x_8:
[----:B--2---:R-:W-:-:S04]  /*0660*/  IMAD R8, R4, R12, R5 ;  /* 0x0000000c04087224 */ /* 0x004fc800078e0205 */
[----:B------:R-:W-:-:S04]  /*0670*/  IMAD R11, R15, R8, -0x1 ;  /* 0xffffffff0f0b7424 */ /* 0x000fc800078e0208 */
[----:B------:R-:W-:-:S05]  /*0680*/  IMAD.IADD R9, R2, 0x1, R11 ;  /* 0x0000000102097824 */ /* 0x000fca00078e020b */
[----:B-1----:R-:W-:-:S13]  /*0690*/  ISETP.GE.AND P1, PT, R9, UR5, PT ;  /* 0x0000000509007c0c */ /* 0x002fda000bf26270 */
[----:B------:R-:W-:Y:S05]  /*06a0*/  @P1 BRA `(.L_x_7) ;  /* 0x0000000000241947 */ /* 0x000fea0003800000 */
[----:B0-----:R-:W-:-:S04]  /*06b0*/  IMAD.WIDE R10, R11, 0x4, R6 ;  /* 0x000000040b0a7825 */ /* 0x001fc800078e0206 */
[----:B------:R-:W-:Y:S02]  /*06c0*/  IMAD.WIDE R8, R9, 0x4, R6 ;  /* 0x0000000409087825 */ /* 0x000fe400078e0206 */
[----:B------:R-:W2:Y:S04]  /*06d0*/  LDG.E R10, desc[UR6][R10.64] ;  /* 0x000000060a0a7981 */ /* 0x000ea8000c1e1900 */
[----:B------:R-:W2:Y:S01]  /*06e0*/  LDG.E R13, desc[UR6][R8.64] ;  /* 0x00000006080d7981 */ /* 0x000ea2000c1e1900 */
[----:B------:R-:W-:-:S04]  /*06f0*/  IADD3 R12, PT, PT, R12, 0x1, RZ ;  /* 0x000000010c0c7810 */ /* 0x000fc80007ffe0ff */
[----:B------:R-:W-:Y:S01]  /*0700*/  ISETP.NE.AND P1, PT, R12, R3, PT ;  /* 0x000000030c00720c */ /* 0x000fe20003f25270 */
[----:B--2---:R-:W-:-:S05]  /*0710*/  FADD R13, R13, R10 ;  /* 0x0000000a0d0d7221 */ /* 0x004fca0000000000 */
[----:B------:R2:W-:Y:S07]  /*0720*/  STG.E desc[UR6][R8.64], R13 ;  /* 0x0000000d08007986 */ /* 0x0005ee000c101906 */
[----:B------:R-:W-:Y:S05]  /*0730*/  @P1 BRA `(.L_x_8) ;  /* 0xfffffffc00c81947 */ /* 0x000fea000383ffff */
.L_x_7:
[----:B------:R-:W-:Y:S05]  /*0740*/  BSYNC.RECONVERGENT B0 ;  /* 0x0000000000007941 */ /* 0x000fea0003800200 */
.L_x_6:
[----:B------:R-:W-:Y:S06]  /*0750*/  BAR.SYNC.DEFER_BLOCKING 0x0 ;  /* 0x0000000000007b1d */ /* 0x000fec0000010000 */
[----:B------:R-:W-:Y:S05]  /*0760*/  @P0 BRA `(.L_x_9) ;  /* 0xfffffffc008c0947 */ /* 0x000fea000383ffff */
[----:B------:R-:W-:Y:S05]  /*0770*/  EXIT ;  /* 0x000000000000794d */ /* 0x000fea0003800000 */
        .weak           $__internal_0_$__cuda_sm3x_div_rn_noftz_f32_slowpath
        .type           $__internal_0_$__cuda_sm3x_div_rn_noftz_f32_slowpath,@function
        .size           $__internal_0_$__cuda_sm3x_div_rn_noftz_f32_slowpath,(.L_x_30 - $__internal_0_$__cuda_sm3x_div_rn_noftz_f32_slowpath)
$__internal_0_$__cuda_sm3x_div_rn_noftz_f32_slowpath:
[----:B------:R-:W-:Y:S01]  /*0780*/  SHF.R.U32.HI R3, RZ, 0x17, R7 ;  /* 0x00000017ff037819 */ /* 0x000fe20000011607 */
[--C-:B------:R-:W-:Y:S01]  /*0790*/  IMAD.MOV.U32 R9, RZ, RZ, R0.reuse ;  /* 0x000000ffff097224 */ /* 0x100fe200078e0000 */
[----:B------:R-:W-:Y:S02]  /*07a0*/  SHF.R.U32.HI R2, RZ, 0x17, R0 ;  /* 0x00000017ff027819 */ /* 0x000fe40000011600 */
[----:B------:R-:W-:Y:S02]  /*07b0*/  LOP3.LUT R8, R3, 0xff, RZ, 0xc0, !PT ;  /* 0x000000ff03087812 */ /* 0x000fe400078ec0ff */
[----:B------:R-:W-:-:S03]  /*07c0*/  LOP3.LUT R2, R2, 0xff, RZ, 0xc0, !PT ;  /* 0x000000ff02027812 */ /* 0x000fc600078ec0ff */
[----:B------:R-:W-:Y:S02]  /*07d0*/  VIADD R12, R8, 0xffffffff ;  /* 0xffffffff080c7836 */ /* 0x000fe40000000000 */
[----:B------:R-:W-:-:S03]  /*07e0*/  VIADD R11, R2, 0xffffffff ;  /* 0xffffffff020b7836 */ /* 0x000fc60000000000 */
[----:B------:R-:W-:-:S04]  /*07f0*/  ISETP.GT.U32.AND P0, PT, R12, 0xfd, PT ;  /* 0x000000fd0c00780c */ /* 0x000fc80003f04070 */
[----:B------:R-:W-:-:S13]  /*0800*/  ISETP.GT.U32.OR P0, PT, R11, 0xfd, P0 ;  /* 0x000000fd0b00780c */ /* 0x000fda0000704470 */
[----:B------:R-:W-:Y:S01]  /*0810*/  @!P0 MOV R10, RZ ;  /* 0x000000ff000a8202 */ /* 0x000fe20000000f00 */
[----:B------:R-:W-:Y:S06]  /*0820*/  @!P0 BRA `(.L_x_10) ;  /* 0x0000000000608947 */ /* 0x000fec0003800000 */
[----:B------:R-:W-:Y:S01]  /*0830*/  FSETP.GTU.FTZ.AND P0, PT, |R0|, +INF , PT ;  /* 0x7f8000000000780b */ /* 0x000fe20003f1c200 */
[----:B------:R-:W-:Y:S01]  /*0840*/  IMAD.MOV.U32 R3, RZ, RZ, R7 ;  /* 0x000000ffff037224 */ /* 0x000fe200078e0007 */
[----:B------:R-:W-:-:S04]  /*0850*/  FSETP.GTU.FTZ.AND P1, PT, |R7|, +INF , PT ;  /* 0x7f8000000700780b */ /* 0x000fc80003f3c200 */
[----:B------:R-:W-:-:S13]  /*0860*/  PLOP3.LUT P0, PT, P0, P1, PT, 0xf8, 0x8f ;  /* 0x00000000008f781c */ /* 0x000fda0000703f70 */
[----:B------:R-:W-:Y:S05]  /*0870*/  @P0 BRA `(.L_x_11) ;  /* 0x0000000400440947 */ /* 0x000fea0003800000 */
[----:B------:R-:W-:-:S13]  /*0880*/  LOP3.LUT P0, RZ, R7, 0x7fffffff, R9, 0xc8, !PT ;  /* 0x7fffffff07ff7812 */ /* 0x000fda000780c809 */
[----:B------:R-:W-:Y:S05]  /*0890*/  @!P0 BRA `(.L_x_12) ;  /* 0x0000000400348947 */ /* 0x000fea0003800000 */
[C---:B------:R-:W-:Y:S02]  /*08a0*/  FSETP.NEU.FTZ.AND P2, PT, |R0|.reuse, +INF , PT ;  /* 0x7f8000000000780b */ /* 0x040fe40003f5d200 */
[----:B------:R-:W-:Y:S02]  /*08b0*/  FSETP.NEU.FTZ.AND P1, PT, |R3|, +INF , PT ;  /* 0x7f8000000300780b */ /* 0x000fe40003f3d200 */
[----:B------:R-:W-:-:S11]  /*08c0*/  FSETP.NEU.FTZ.AND P0, PT, |R0|, +INF , PT ;  /* 0x7f8000000000780b */ /* 0x000fd60003f1d200 */
[----:B------:R-:W-:Y:S05]  /*08d0*/  @!P1 BRA !P2, `(.L_x_12) ;  /* 0x0000000400249947 */ /* 0x000fea0005000000 */
[----:B------:R-:W-:-:S04]  /*08e0*/  LOP3.LUT P2, RZ, R9, 0x7fffffff, RZ, 0xc0, !PT ;  /* 0x7fffffff09ff7812 */ /* 0x000fc8000784c0ff */
[----:B------:R-:W-:-:S13]  /*08f0*/  PLOP3.LUT P1, PT, P1, P2, PT, 0x2f, 0xf2 ;  /* 0x0000000000f2781c */ /* 0x000fda0000f24577 */
[----:B------:R-:W-:Y:S05]  /*0900*/  @P1 BRA `(.L_x_13) ;  /* 0x0000000400101947 */ /* 0x000fea0003800000 */
[----:B------:R-:W-:-:S04]  /*0910*/  LOP3.LUT P1, RZ, R7, 0x7fffffff, RZ, 0xc0, !PT ;  /* 0x7fffffff07ff7812 */ /* 0x000fc8000782c0ff */
[----:B------:R-:W-:-:S13]  /*0920*/  PLOP3.LUT P0, PT, P0, P1, PT, 0x2f, 0xf2 ;  /* 0x0000000000f2781c */ /* 0x000fda0000702577 */
[----:B------:R-:W-:Y:S05]  /*0930*/  @P0 BRA `(.L_x_14) ;  /* 0x0000000000f80947 */ /* 0x000fea0003800000 */
[----:B------:R-:W-:Y:S02]  /*0940*/  ISETP.GE.AND P0, PT, R11, RZ, PT ;  /* 0x000000ff0b00720c */ /* 0x000fe40003f06270 */
[----:B------:R-:W-:-:S11]  /*0950*/  ISETP.GE.AND P1, PT, R12, RZ, PT ;  /* 0x000000ff0c00720c */ /* 0x000fd60003f26270 */
[----:B------:R-:W-:Y:S02]  /*0960*/  @P0 IMAD.MOV.U32 R10, RZ, RZ, RZ ;  /* 0x000000ffff0a0224 */ /* 0x000fe400078e00ff */
[----:B------:R-:W-:Y:S01]  /*0970*/  @!P0 FFMA R9, R0, 1.84467440737095516160e+19, RZ ;  /* 0x5f80000000098823 */ /* 0x000fe200000000ff */
[----:B------:R-:W-:Y:S02]  /*0980*/  @!P0 IMAD.MOV.U32 R10, RZ, RZ, -0x40 ;  /* 0xffffffc0ff0a8424 */ /* 0x000fe400078e00ff */
[----:B------:R-:W-:-:S03]  /*0990*/  @!P1 FFMA R7, R3, 1.84467440737095516160e+19, RZ ;  /* 0x5f80000003079823 */ /* 0x000fc600000000ff */
[----:B------:R-:W-:-:S07]  /*09a0*/  @!P1 IADD3 R10, PT, PT, R10, 0x40, RZ ;  /* 0x000000400a0a9810 */ /* 0x000fce0007ffe0ff */
.L_x_10:
[----:B------:R-:W-:Y:S01]  /*09b0*/  LEA R12, R8, 0xc0800000, 0x17 ;  /* 0xc0800000080c7811 */ /* 0x000fe200078eb8ff */
[----:B------:R-:W-:-:S04]  /*09c0*/  VIADD R3, R2, 0xffffff81 ;  /* 0xffffff8102037836 */ /* 0x000fc80000000000 */
[----:B------:R-:W-:Y:S02]  /*09d0*/  IMAD.IADD R12, R7, 0x1, -R12 ;  /* 0x00000001070c7824 */ /* 0x000fe400078e0a0c */
[----:B------:R-:W-:Y:S02]  /*09e0*/  IMAD R2, R3, -0x800000, R9 ;  /* 0xff80000003027824 */ /* 0x000fe400078e0209 */
[----:B------:R-:W0:Y:S01]  /*09f0*/  MUFU.RCP R7, R12 ;  /* 0x0000000c00077308 */ /* 0x000e220000001000 */
[----:B------:R-:W-:-:S04]  /*0a00*/  FADD.FTZ R11, -R12, -RZ ;  /* 0x800000ff0c0b7221 */ /* 0x000fc80000010100 */
[----:B0-----:R-:W-:-:S04]  /*0a10*/  FFMA R14, R7, R11, 1 ;  /* 0x3f800000070e7423 */ /* 0x001fc8000000000b */
[----:B------:R-:W-:-:S04]  /*0a20*/  FFMA R16, R7, R14, R7 ;  /* 0x0000000e07107223 */ /* 0x000fc80000000007 */
[----:B------:R-:W-:-:S04]  /*0a30*/  FFMA R7, R2, R16, RZ ;  /* 0x0000001002077223 */ /* 0x000fc800000000ff */
[----:B------:R-:W-:-:S04]  /*0a40*/  FFMA R14, R11, R7, R2 ;  /* 0x000000070b0e7223 */ /* 0x000fc80000000002 */
[----:B------:R-:W-:Y:S01]  /*0a50*/  FFMA R9, R16, R14, R7 ;  /* 0x0000000e10097223 */ /* 0x000fe20000000007 */
[----:B------:R-:W-:-:S03]  /*0a60*/  IADD3 R7, PT, PT, R3, 0x7f, -R8 ;  /* 0x0000007f03077810 */ /* 0x000fc60007ffe808 */
[----:B------:R-:W-:Y:S02]  /*0a70*/  FFMA R14, R11, R9, R2 ;  /* 0x000000090b0e7223 */ /* 0x000fe40000000002 */
[----:B------:R-:W-:Y:S02]  /*0a80*/  IMAD.IADD R7, R7, 0x1, R10 ;  /* 0x0000000107077824 */ /* 0x000fe400078e020a */
[----:B------:R-:W-:-:S05]  /*0a90*/  FFMA R2, R16, R14, R9 ;  /* 0x0000000e10027223 */ /* 0x000fca0000000009 */
[----:B------:R-:W-:-:S04]  /*0aa0*/  SHF.R.U32.HI R3, RZ, 0x17, R2 ;  /* 0x00000017ff037819 */ /* 0x000fc80000011602 */
[----:B------:R-:W-:-:S04]  /*0ab0*/  LOP3.LUT R3, R3, 0xff, RZ, 0xc0, !PT ;  /* 0x000000ff03037812 */ /* 0x000fc800078ec0ff */
[----:B------:R-:W-:-:S05]  /*0ac0*/  IADD3 R11, PT, PT, R3, R7, RZ ;  /* 0x00000007030b7210 */ /* 0x000fca0007ffe0ff */
[----:B------:R-:W-:-:S05]  /*0ad0*/  VIADD R3, R11, 0xffffffff ;  /* 0xffffffff0b037836 */ /* 0x000fca0000000000 */
[----:B------:R-:W-:-:S13]  /*0ae0*/  ISETP.GE.U32.AND P0, PT, R3, 0xfe, PT ;  /* 0x000000fe0300780c */ /* 0x000fda0003f06070 */
[----:B------:R-:W-:Y:S05]  /*0af0*/  @!P0 BRA `(.L_x_15) ;  /* 0x0000000000808947 */ /* 0x000fea0003800000 */
[----:B------:R-:W-:-:S13]  /*0b00*/  ISETP.GT.AND P0, PT, R11, 0xfe, PT ;  /* 0x000000fe0b00780c */ /* 0x000fda0003f04270 */
[----:B------:R-:W-:Y:S05]  /*0b10*/  @P0 BRA `(.L_x_16) ;  /* 0x00000000006c0947 */ /* 0x000fea0003800000 */
[----:B------:R-:W-:-:S13]  /*0b20*/  ISETP.GE.AND P0, PT, R11, 0x1, PT ;  /* 0x000000010b00780c */ /* 0x000fda0003f06270 */
[----:B------:R-:W-:Y:S05]  /*0b30*/  @P0 BRA `(.L_x_17) ;  /* 0x0000000000980947 */ /* 0x000fea0003800000 */
[----:B------:R-:W-:Y:S02]  /*0b40*/  ISETP.GE.AND P0, PT, R11, -0x18, PT ;  /* 0xffffffe80b00780c */ /* 0x000fe40003f06270 */
[----:B------:R-:W-:-:S11]  /*0b50*/  LOP3.LUT R2, R2, 0x80000000, RZ, 0xc0, !PT ;  /* 0x8000000002027812 */ /* 0x000fd600078ec0ff */
[----:B------:R-:W-:Y:S05]  /*0b60*/  @!P0 BRA `(.L_x_17) ;  /* 0x00000000008c8947 */ /* 0x000fea0003800000 */
[CCC-:B------:R-:W-:Y:S01]  /*0b70*/  FFMA.RZ R3, R16.reuse, R14.reuse, R9.reuse ;  /* 0x0000000e10037223 */ /* 0x1c0fe2000000c009 */
[C---:B------:R-:W-:Y:S02]  /*0b80*/  VIADD R10, R11.reuse, 0x20 ;  /* 0x000000200b0a7836 */ /* 0x040fe40000000000 */
[CCC-:B------:R-:W-:Y:S01]  /*0b90*/  FFMA.RM R8, R16.reuse, R14.reuse, R9.reuse ;  /* 0x0000000e10087223 */ /* 0x1c0fe20000004009 */
[----:B------:R-:W-:Y:S02]  /*0ba0*/  ISETP.NE.AND P2, PT, R11, RZ, PT ;  /* 0x000000ff0b00720c */ /* 0x000fe40003f45270 */
[----:B------:R-:W-:Y:S01]  /*0bb0*/  LOP3.LUT R7, R3, 0x7fffff, RZ, 0xc0, !PT ;  /* 0x007fffff03077812 */ /* 0x000fe200078ec0ff */
[----:B------:R-:W-:Y:S01]  /*0bc0*/  FFMA.RP R3, R16, R14, R9 ;  /* 0x0000000e10037223 */ /* 0x000fe20000008009 */
[----:B------:R-:W-:Y:S01]  /*0bd0*/  IMAD.MOV R9, RZ, RZ, -R11 ;  /* 0x000000ffff097224 */ /* 0x000fe200078e0a0b */
[----:B------:R-:W-:Y:S02]  /*0be0*/  ISETP.NE.AND P1, PT, R11, RZ, PT ;  /* 0x000000ff0b00720c */ /* 0x000fe40003f25270 */
[----:B------:R-:W-:-:S02]  /*0bf0*/  LOP3.LUT R7, R7, 0x800000, RZ, 0xfc, !PT ;  /* 0x0080000007077812 */ /* 0x000fc400078efcff */
[----:B------:R-:W-:Y:S02]  /*0c00*/  FSETP.NEU.FTZ.AND P0, PT, R3, R8, PT ;  /* 0x000000080300720b */ /* 0x000fe40003f1d000 */
[----:B------:R-:W-:Y:S02]  /*0c10*/  SHF.L.U32 R10, R7, R10, RZ ;  /* 0x0000000a070a7219 */ /* 0x000fe400000006ff */
[----:B------:R-:W-:Y:S02]  /*0c20*/  SEL R8, R9, RZ, P2 ;  /* 0x000000ff09087207 */ /* 0x000fe40001000000 */
[----:B------:R-:W-:Y:S02]  /*0c30*/  ISETP.NE.AND P1, PT, R10, RZ, P1 ;  /* 0x000000ff0a00720c */ /* 0x000fe40000f25270 */
[----:B------:R-:W-:Y:S02]  /*0c40*/  SHF.R.U32.HI R8, RZ, R8, R7 ;  /* 0x00000008ff087219 */ /* 0x000fe40000011607 */
[----:B------:R-:W-:-:S02]  /*0c50*/  PLOP3.LUT P0, PT, P0, P1, PT, 0xf8, 0x8f ;  /* 0x00000000008f781c */ /* 0x000fc40000703f70 */
[----:B------:R-:W-:Y:S02]  /*0c60*/  SHF.R.U32.HI R10, RZ, 0x1, R8 ;  /* 0x00000001ff0a7819 */ /* 0x000fe40000011608 */
[----:B------:R-:W-:-:S04]  /*0c70*/  SEL R3, RZ, 0x1, !P0 ;  /* 0x00000001ff037807 */ /* 0x000fc80004000000 */
[----:B------:R-:W-:-:S04]  /*0c80*/  LOP3.LUT R3, R3, 0x1, R10, 0xf8, !PT ;  /* 0x0000000103037812 */ /* 0x000fc800078ef80a */
[----:B------:R-:W-:-:S04]  /*0c90*/  LOP3.LUT R3, R3, R8, RZ, 0xc0, !PT ;  /* 0x0000000803037212 */ /* 0x000fc800078ec0ff */
[----:B------:R-:W-:-:S04]  /*0ca0*/  IADD3 R3, PT, PT, R10, R3, RZ ;  /* 0x000000030a037210 */ /* 0x000fc80007ffe0ff */
[----:B------:R-:W-:Y:S01]  /*0cb0*/  LOP3.LUT R2, R3, R2, RZ, 0xfc, !PT ;  /* 0x0000000203027212 */ /* 0x000fe200078efcff */
[----:B------:R-:W-:Y:S06]  /*0cc0*/  BRA `(.L_x_17) ;  /* 0x0000000000347947 */ /* 0x000fec0003800000 */
.L_x_16:
[----:B------:R-:W-:-:S04]  /*0cd0*/  LOP3.LUT R2, R2, 0x80000000, RZ, 0xc0, !PT ;  /* 0x8000000002027812 */ /* 0x000fc800078ec0ff */
[----:B------:R-:W-:Y:S01]  /*0ce0*/  LOP3.LUT R2, R2, 0x7f800000, RZ, 0xfc, !PT ;  /* 0x7f80000002027812 */ /* 0x000fe200078efcff */
[----:B------:R-:W-:Y:S06]  /*0cf0*/  BRA `(.L_x_17) ;  /* 0x0000000000287947 */ /* 0x000fec0003800000 */
.L_x_15:
[----:B------:R-:W-:Y:S01]  /*0d00*/  IMAD R2, R7, 0x800000, R2 ;  /* 0x0080000007027824 */ /* 0x000fe200078e0202 */
[----:B------:R-:W-:Y:S06]  /*0d10*/  BRA `(.L_x_17) ;  /* 0x0000000000207947 */ /* 0x000fec0003800000 */
.L_x_14:
[----:B------:R-:W-:-:S04]  /*0d20*/  LOP3.LUT R2, R7, 0x80000000, R9, 0x48, !PT ;  /* 0x8000000007027812 */ /* 0x000fc800078e4809 */
[----:B------:R-:W-:Y:S01]  /*0d30*/  LOP3.LUT R2, R2, 0x7f800000, RZ, 0xfc, !PT ;  /* 0x7f80000002027812 */ /* 0x000fe200078efcff */
[----:B------:R-:W-:Y:S06]  /*0d40*/  BRA `(.L_x_17) ;  /* 0x0000000000147947 */ /* 0x000fec0003800000 */
.L_x_13:
[----:B------:R-:W-:Y:S01]  /*0d50*/  LOP3.LUT R2, R7, 0x80000000, R9, 0x48, !PT ;  /* 0x8000000007027812 */ /* 0x000fe200078e4809 */
[----:B------:R-:W-:Y:S06]  /*0d60*/  BRA `(.L_x_17) ;  /* 0x00000000000c7947 */ /* 0x000fec0003800000 */
.L_x_12:
[----:B------:R-:W0:Y:S01]  /*0d70*/  MUFU.RSQ R2, -QNAN ;  /* 0xffc0000000027908 */ /* 0x000e220000001400 */
[----:B------:R-:W-:Y:S05]  /*0d80*/  BRA `(.L_x_17) ;  /* 0x0000000000047947 */ /* 0x000fea0003800000 */
.L_x_11:
[----:B------:R-:W-:-:S07]  /*0d90*/  FADD.FTZ R2, R0, R3 ;  /* 0x0000000300027221 */ /* 0x000fce0000010000 */
.L_x_17:
[----:B------:R-:W-:-:S04]  /*0da0*/  IMAD.MOV.U32 R7, RZ, RZ, 0x0 ;  /* 0x00000000ff077424 */ /* 0x000fc800078e00ff */
[----:B0-----:R-:W-:Y:S05]  /*0db0*/  RET.REL.NODEC R6 `(_Z9prefixSumiPf) ;  /* 0xfffffff006907950 */ /* 0x001fea0003c3ffff */
.L_x_18:
[----:B------:R-:W-:-:S00]  /*0dc0*/  BRA `(.L_x_18) ;  /* 0xfffffffc00fc7947 */ /* 0x000fc0000383ffff */
[----:B------:R-:W-:-:S00]  /*0dd0*/  NOP ;  /* 0x0000000000007918 */ /* 0x000fc00000000000 */
        /* <DEDUP_REMOVED lines=10> */
.L_x_30:


//--------------------- .text._Z7fillOneiPf       --------------------------
	.section	.text._Z7fillOneiPf,"ax",@progbits
	.align	128
        .global         _Z7fillOneiPf
        .type           _Z7fillOneiPf,@function
        .size           _Z7fillOneiPf,(.L_x_31 - _Z7fillOneiPf)
        .other          _Z7fillOneiPf,@"STO_CUDA_ENTRY STV_DEFAULT"
_Z7fillOneiPf:
.text._Z7fillOneiPf:
[----:B------:R-:W-:Y:S01]  /*0000*/  LDC R1, c[0x0][0x37c] ;  /* 0x0000df00ff017b82 */ /* 0x000fe20000000800 */
[----:B------:R-:W0:Y:S01]  /*0010*/  LDCU UR4, c[0x0][0x360] ;  /* 0x00006c00ff0477ac */ /* 0x000e220008000800 */
[----:B------:R-:W1:Y:S01]  /*0020*/  LDCU UR5, c[0x0][0x380] ;  /* 0x00007000ff0577ac */ /* 0x000e620008000800 */
[----:B0-----:R-:W-:-:S04]  /*0030*/  I2FP.F32.U32 R3, UR4 ;  /* 0x0000000400037c45 */ /* 0x001fc80008201000 */
[----:B------:R-:W0:Y:S01]  /*0040*/  MUFU.RCP R2, R3 ;  /* 0x0000000300027308 */ /* 0x000e220000001000 */
[----:B-1----:R-:W-:-:S07]  /*0050*/  I2FP.F32.S32 R0, UR5 ;  /* 0x0000000500007c45 */ /* 0x002fce0008201400 */
        /* <DEDUP_REMOVED lines=8> */
[----:B------:R-:W-:Y:S05]  /*00e0*/  CALL.REL.NOINC `($__internal_1_$__cuda_sm3x_div_rn_noftz_f32_slowpath) ;  /* 0x0000000000547944 */ /* 0x000fea0003c00000 */
[----:B------:R-:W-:-:S07]  /*00f0*/  IMAD.MOV.U32 R2, RZ, RZ, R0 ;  /* 0x000000ffff027224 */ /* 0x000fce00078e0000 */
.L_x_19:
[----:B------:R-:W0:Y:S02]  /*0100*/  F2I.CEIL.NTZ R11, R2 ;  /* 0x00000002000b7305 */ /* 0x000e24000020b100 */
[----:B0-----:R-:W-:-:S13]  /*0110*/  ISETP.GE.AND P0, PT, R11, 0x1, PT ;  /* 0x000000010b00780c */ /* 0x001fda0003f06270 */
[----:B------:R-:W-:Y:S05]  /*0120*/  @!P0 EXIT ;  /* 0x000000000000894d */ /* 0x000fea0003800000 */
[----:B------:R-:W0:Y:S01]  /*0130*/  S2R R7, SR_TID.X ;  /* 0x0000000000077919 */ /* 0x000e220000002100 */
[----:B------:R-:W1:Y:S01]  /*0140*/  S2UR UR5, SR_CTAID.X ;  /* 0x00000000000579c3 */ /* 0x000e620000002500 */
[----:B------:R-:W-:Y:S01]  /*0150*/  IMAD.MOV.U32 R0, RZ, RZ, RZ ;  /* 0x000000ffff007224 */ /* 0x000fe200078e00ff */
[----:B------:R-:W2:Y:S01]  /*0160*/  LDCU.64 UR6, c[0x0][0x358] ;  /* 0x00006b00ff0677ac */ /* 0x000ea20008000a00 */
[----:B------:R-:W-:Y:S01]  /*0170*/  IMAD.MOV.U32 R9, RZ, RZ, 0x3f800000 ;  /* 0x3f800000ff097424 */ /* 0x000fe200078e00ff */
[----:B------:R-:W3:Y:S04]  /*0180*/  LDCU UR8, c[0x0][0x380] ;  /* 0x00007000ff0877ac */ /* 0x000ee80008000800 */
[----:B------:R-:W4:Y:S02]  /*0190*/  LDC.64 R4, c[0x0][0x388] ;  /* 0x0000e200ff047b82 */ /* 0x000f240000000a00 */
.L_x_20:
[----:B-1----:R-:W-:-:S04]  /*01a0*/  VIADD R2, R0, UR5 ;  /* 0x0000000500027c36 */ /* 0x002fc80008000000 */
[----:B0-----:R-:W-:-:S05]  /*01b0*/  IMAD R3, R2, UR4, R7 ;  /* 0x0000000402037c24 */ /* 0x001fca000f8e0207 */
[----:B---3--:R-:W-:-:S13]  /*01c0*/  ISETP.GE.AND P0, PT, R3, UR8, PT ;  /* 0x0000000803007c0c */ /* 0x008fda000bf06270 */
[----:B--2---:R-:W-:Y:S05]  /*01d0*/  @P0 EXIT ;  /* 0x000000000000094d */ /* 0x004fea0003800000 */
[----:B----4-:R-:W-:-:S04]  /*01e0*/  IMAD.WIDE R2, R3, 0x4, R4 ;  /* 0x0000000403027825 */ /* 0x010fc800078e0204 */
[----:B------:R-:W-:Y:S01]  /*01f0*/  VIADD R0, R0, 0x1 ;  /* 0x0000000100007836 */ /* 0x000fe20000000000 */
[----:B------:R5:W-:Y:S04]  /*0200*/  STG.E desc[UR6][R2.64], R9 ;  /* 0x0000000902007986 */ /* 0x000be8000c101906 */
[----:B------:R-:W-:-:S13]  /*0210*/  ISETP.NE.AND P0, PT, R0, R11, PT ;  /* 0x0000000b0000720c */ /* 0x000fda0003f05270 */
[----:B-----5:R-:W-:Y:S05]  /*0220*/  @P0 BRA `(.L_x_20) ;  /* 0xfffffffc00dc0947 */ /* 0x020fea000383ffff */
[----:B------:R-:W-:Y:S05]  /*0230*/  EXIT ;  /* 0x000000000000794d */ /* 0x000fea0003800000 */
        .weak           $__internal_1_$__cuda_sm3x_div_rn_noftz_f32_slowpath
        .type           $__internal_1_$__cuda_sm3x_div_rn_noftz_f32_slowpath,@function
        .size           $__internal_1_$__cuda_sm3x_div_rn_noftz_f32_slowpath,(.L_x_31 - $__internal_1_$__cuda_sm3x_div_rn_noftz_f32_slowpath)
$__internal_1_$__cuda_sm3x_div_rn_noftz_f32_slowpath:
[--C-:B------:R-:W-:Y:S01]  /*0240*/  SHF.R.U32.HI R5, RZ, 0x17, R3.reuse ;  /* 0x00000017ff057819 */ /* 0x100fe20000011603 */
[--C-:B------:R-:W-:Y:S01]  /*0250*/  IMAD.MOV.U32 R6, RZ, RZ, R0.reuse ;  /* 0x000000ffff067224 */ /* 0x100fe200078e0000 */
[----:B------:R-:W-:Y:S01]  /*0260*/  SHF.R.U32.HI R4, RZ, 0x17, R0 ;  /* 0x00000017ff047819 */ /* 0x000fe20000011600 */
[----:B------:R-:W-:Y:S01]  /*0270*/  IMAD.MOV.U32 R7, RZ, RZ, R3 ;  /* 0x000000ffff077224 */ /* 0x000fe200078e0003 */
[----:B------:R-:W-:Y:S02]  /*0280*/  LOP3.LUT R5, R5, 0xff, RZ, 0xc0, !PT ;  /* 0x000000ff05057812 */ /* 0x000fe400078ec0ff */
[----:B------:R-:W-:-:S03]  /*0290*/  LOP3.LUT R4, R4, 0xff, RZ, 0xc0, !PT ;  /* 0x000000ff04047812 */ /* 0x000fc600078ec0ff */
[----:B------:R-:W-:Y:S02]  /*02a0*/  VIADD R10, R5, 0xffffffff ;  /* 0xffffffff050a7836 */ /* 0x000fe40000000000 */
[----:B------:R-:W-:-:S03]  /*02b0*/  VIADD R9, R4, 0xffffffff ;  /* 0xffffffff04097836 */ /* 0x000fc60000000000 */
[----:B------:R-:W-:-:S04]  /*02c0*/  ISETP.GT.U32.AND P0, PT, R10, 0xfd, PT ;  /* 0x000000fd0a00780c */ /* 0x000fc80003f04070 */
[----:B------:R-:W-:-:S13]  /*02d0*/  ISETP.GT.U32.OR P0, PT, R9, 0xfd, P0 ;  /* 0x000000fd0900780c */ /* 0x000fda0000704470 */
[----:B------:R-:W-:Y:S01]  /*02e0*/  @!P0 IMAD.MOV.U32 R8, RZ, RZ, RZ ;  /* 0x000000ffff088224 */ /* 0x000fe200078e00ff */
[----:B------:R-:W-:Y:S06]  /*02f0*/  @!P0 BRA `(.L_x_21) ;  /* 0x00000000005c8947 */ /* 0x000fec0003800000 */
[----:B------:R-:W-:Y:S02]  /*0300*/  FSETP.GTU.FTZ.AND P0, PT, |R0|, +INF , PT ;  /* 0x7f8000000000780b */ /* 0x000fe40003f1c200 */
        /* <DEDUP_REMOVED lines=20> */
[----:B------:R-:W-:Y:S02]  /*0450*/  @!P1 FFMA R7, R3, 1.84467440737095516160e+19, RZ ;  /* 0x5f80000003079823 */ /* 0x000fe400000000ff */
[----:B------:R-:W-:-:S07]  /*0460*/  @!P1 VIADD R8, R8, 0x40 ;  /* 0x0000004008089836 */ /* 0x000fce0000000000 */
.L_x_21:
[----:B------:R-:W-:Y:S01]  /*0470*/  LEA R0, R5, 0xc0800000, 0x17 ;  /* 0xc080000005007811 */ /* 0x000fe200078eb8ff */
[----:B------:R-:W-:-:S04]  /*0480*/  VIADD R4, R4, 0xffffff81 ;  /* 0xffffff8104047836 */ /* 0x000fc80000000000 */
[----:B------:R-:W-:Y:S01]  /*0490*/  IMAD.IADD R7, R7, 0x1, -R0 ;  /* 0x0000000107077824 */ /* 0x000fe200078e0a00 */
[C---:B------:R-:W-:Y:S01]  /*04a0*/  IADD3 R5, PT, PT, R4.reuse, 0x7f, -R5 ;  /* 0x0000007f04057810 */ /* 0x040fe20007ffe805 */
[----:B------:R-:W-:Y:S02]  /*04b0*/  IMAD R0, R4, -0x800000, R6 ;  /* 0xff80000004007824 */ /* 0x000fe400078e0206 */
[----:B------:R-:W0:Y:S01]  /*04c0*/  MUFU.RCP R3, R7 ;  /* 0x0000000700037308 */ /* 0x000e220000001000 */
[----:B------:R-:W-:Y:S01]  /*04d0*/  FADD.FTZ R9, -R7, -RZ ;  /* 0x800000ff07097221 */ /* 0x000fe20000010100 */
[----:B------:R-:W-:-:S03]  /*04e0*/  IMAD.IADD R5, R5, 0x1, R8 ;  /* 0x0000000105057824 */ /* 0x000fc600078e0208 */
[----:B0-----:R-:W-:-:S04]  /*04f0*/  FFMA R10, R3, R9, 1 ;  /* 0x3f800000030a7423 */ /* 0x001fc80000000009 */
[----:B------:R-:W-:-:S04]  /*0500*/  FFMA R10, R3, R10, R3 ;  /* 0x0000000a030a7223 */ /* 0x000fc80000000003 */
[----:B------:R-:W-:-:S04]  /*0510*/  FFMA R3, R0, R10, RZ ;  /* 0x0000000a00037223 */ /* 0x000fc800000000ff */
[----:B------:R-:W-:-:S04]  /*0520*/  FFMA R6, R9, R3, R0 ;  /* 0x0000000309067223 */ /* 0x000fc80000000000 */
[----:B------:R-:W-:-:S04]  /*0530*/  FFMA R11, R10, R6, R3 ;  /* 0x000000060a0b7223 */ /* 0x000fc80000000003 */
[----:B------:R-:W-:-:S04]  /*0540*/  FFMA R6, R9, R11, R0 ;  /* 0x0000000b09067223 */ /* 0x000fc80000000000 */
[----:B------:R-:W-:-:S05]  /*0550*/  FFMA R3, R10, R6, R11 ;  /* 0x000000060a037223 */ /* 0x000fca000000000b */
[----:B------:R-:W-:-:S04]  /*0560*/  SHF.R.U32.HI R0, RZ, 0x17, R3 ;  /* 0x00000017ff007819 */ /* 0x000fc80000011603 */
[----:B------:R-:W-:-:S05]  /*0570*/  LOP3.LUT R0, R0, 0xff, RZ, 0xc0, !PT ;  /* 0x000000ff00007812 */ /* 0x000fca00078ec0ff */
[----:B------:R-:W-:-:S04]  /*0580*/  IMAD.IADD R8, R0, 0x1, R5 ;  /* 0x0000000100087824 */ /* 0x000fc800078e0205 */
        /* <DEDUP_REMOVED lines=10> */
[-CC-:B------:R-:W-:Y:S01]  /*0630*/  FFMA.RZ R0, R10, R6.reuse, R11.reuse ;  /* 0x000000060a007223 */ /* 0x180fe2000000c00b */
[----:B------:R-:W-:Y:S02]  /*0640*/  VIADD R7, R8, 0x20 ;  /* 0x0000002008077836 */ /* 0x000fe40000000000 */
[-CC-:B------:R-:W-:Y:S01]  /*0650*/  FFMA.RM R5, R10, R6.reuse, R11.reuse ;  /* 0x000000060a057223 */ /* 0x180fe2000000400b */
        /* <DEDUP_REMOVED lines=15> */
[----:B------:R-:W-:-:S05]  /*0750*/  LOP3.LUT R0, R0, R5, RZ, 0xc0, !PT ;  /* 0x0000000500007212 */ /* 0x000fca00078ec0ff */
[----:B------:R-:W-:-:S05]  /*0760*/  IMAD.IADD R0, R7, 0x1, R0 ;  /* 0x0000000107007824 */ /* 0x000fca00078e0200 */
[----:B------:R-:W-:Y:S01]  /*0770*/  LOP3.LUT R3, R0, R3, RZ, 0xfc, !PT ;  /* 0x0000000300037212 */ /* 0x000fe200078efcff */
[----:B------:R-:W-:Y:S06]  /*0780*/  BRA `(.L_x_28) ;  /* 0x0000000000347947 */ /* 0x000fec0003800000 */
.L_x_27:
[----:B------:R-:W-:-:S04]  /*0790*/  LOP3.LUT R3, R3, 0x80000000, RZ, 0xc0, !PT ;  /* 0x8000000003037812 */ /* 0x000fc800078ec0ff */
[----:B------:R-:W-:Y:S01]  /*07a0*/  LOP3.LUT R3, R3, 0x7f800000, RZ, 0xfc, !PT ;  /* 0x7f80000003037812 */ /* 0x000fe200078efcff */
[----:B------:R-:W-:Y:S06]  /*07b0*/  BRA `(.L_x_28) ;  /* 0x0000000000287947 */ /* 0x000fec0003800000 */
.L_x_26:
[----:B------:R-:W-:Y:S01]  /*07c0*/  IMAD R3, R5, 0x800000, R3 ;  /* 0x0080000005037824 */ /* 0x000fe200078e0203 */
[----:B------:R-:W-:Y:S06]  /*07d0*/  BRA `(.L_x_28) ;  /* 0x0000000000207947 */ /* 0x000fec0003800000 */
.L_x_25:
[----:B------:R-:W-:-:S04]  /*07e0*/  LOP3.LUT R3, R7, 0x80000000, R6, 0x48, !PT ;  /* 0x8000000007037812 */ /* 0x000fc800078e4806 */
[----:B------:R-:W-:Y:S01]  /*07f0*/  LOP3.LUT R3, R3, 0x7f800000, RZ, 0xfc, !PT ;  /* 0x7f80000003037812 */ /* 0x000fe200078efcff */
[----:B------:R-:W-:Y:S06]  /*0800*/  BRA `(.L_x_28) ;  /* 0x0000000000147947 */ /* 0x000fec0003800000 */
.L_x_24:
[----:B------:R-:W-:Y:S01]  /*0810*/  LOP3.LUT R3, R7, 0x80000000, R6, 0x48, !PT ;  /* 0x8000000007037812 */ /* 0x000fe200078e4806 */
[----:B------:R-:W-:Y:S06]  /*0820*/  BRA `(.L_x_28) ;  /* 0x00000000000c7947 */ /* 0x000fec0003800000 */
.L_x_23:
[----:B------:R-:W0:Y:S01]  /*0830*/  MUFU.RSQ R3, -QNAN ;  /* 0xffc0000000037908 */ /* 0x000e220000001400 */
[----:B------:R-:W-:Y:S05]  /*0840*/  BRA `(.L_x_28) ;  /* 0x0000000000047947 */ /* 0x000fea0003800000 */
.L_x_22:
[----:B------:R-:W-:-:S07]  /*0850*/  FADD.FTZ R3, R0, R3 ;  /* 0x0000000300037221 */ /* 0x000fce0000010000 */
.L_x_28:
[----:B0-----:R-:W-:Y:S02]  /*0860*/  IMAD.MOV.U32 R0, RZ, RZ, R3 ;  /* 0x000000ffff007224 */ /* 0x001fe400078e0003 */
[----:B------:R-:W-:-:S04]  /*0870*/  IMAD.MOV.U32 R3, RZ, RZ, 0x0 ;  /* 0x00000000ff037424 */ /* 0x000fc800078e00ff */
[----:B------:R-:W-:Y:S05]  /*0880*/  RET.REL.NODEC R2 `(_Z7fillOneiPf) ;  /* 0xfffffff402dc7950 */ /* 0x000fea0003c3ffff */
.L_x_29:
        /* <DEDUP_REMOVED lines=15> */
.L_x_31:


//--------------------- .nv.shared.reserved.0     --------------------------
	.section	.nv.shared.reserved.0,"aw",@nobits
	.weak		__nv_reservedSMEM_offset_0_alias
	.size		__nv_reservedSMEM_offset_0_alias, 0, 64
	.other		__nv_reservedSMEM_offset_0_alias,@"STO_CUDA_RESERVED_SHARED STV_DEFAULT"
__nv_reservedSMEM_offset_0_alias:
	.zero		0
	.zero		64


//--------------------- .nv.constant0._Z9prefixSumiPf --------------------------
	.section	.nv.constant0._Z9prefixSumiPf,"a",@progbits
	.sectionflags	@""
	.align	4
.nv.constant0._Z9prefixSumiPf:
	.zero		912


//--------------------- .nv.constant0._Z7fillOneiPf --------------------------
	.section	.nv.constant0._Z7fillOneiPf,"a",@progbits
	.sectionflags	@""
	.align	4
.nv.constant0._Z7fillOneiPf:
	.zero		912


//--------------------- SYMBOLS --------------------------

	.type		.nv.reservedSmem.offset0,@object
	.size		.nv.reservedSmem.offset0,0x4
